//
// Generated by NVIDIA NVVM Compiler
//
// Compiler Build ID: CL-36424714
// Cuda compilation tools, release 13.0, V13.0.88
// Based on NVVM 20.0.0
//

.version 9.0
.target sm_100
.address_size 64

	// .globl	_Z13cuda_functionv
.extern .func  (.param .b32 func_retval0) vprintf
(
	.param .b64 vprintf_param_0,
	.param .b64 vprintf_param_1
)
;
.global .align 1 .b8 $str[45] = {72, 101, 108, 108, 111, 32, 87, 111, 114, 108, 100, 46, 32, 84, 104, 105, 115, 32, 105, 115, 32, 97, 32, 115, 105, 109, 112, 108, 101, 32, 67, 85, 68, 65, 32, 112, 114, 111, 103, 114, 97, 109, 46, 10};

.visible .entry _Z13cuda_functionv()
{
	.reg .b32 	%r<3>;
	.reg .b64 	%rd<3>;

	mov.u64 	%rd1, $str;
	cvta.global.u64 	%rd2, %rd1;
	{ // callseq 0, 0
	.param .b64 param0;
	st.param.b64 	[param0], %rd2;
	.param .b64 param1;
	st.param.b64 	[param1], 0;
	.param .b32 retval0;
	call.uni (retval0), 
	vprintf, 
	(
	param0, 
	param1
	);
	ld.param.b32 	%r1, [retval0];
	} // callseq 0
	ret;

}


// ===== COMPILED SASS (sm_100) =====

	.target	sm_100

	.elftype	@"ET_EXEC"


//--------------------- .note.nv.tkinfo           --------------------------
	.section	.note.nv.tkinfo,"",@"SHT_NOTE"
	.sectionflags	@"SHF_NOTE_NV_TKINFO"
	.tkinfo
        /*0018*/ 	.word	0x00000002
        /*0030*/ 	.string	""
        /*0030*/ 	.string	"ptxas"
        /*0030*/ 	.string	"Cuda compilation tools, release 13.0, V13.0.88"
        /*0030*/ 	.string	"Build cuda_13.0.r13.0/compiler.36424714_0"
        /*0030*/ 	.string	"-arch sm_100 -m 64 "



//--------------------- .note.nv.cuinfo           --------------------------
	.section	.note.nv.cuinfo,"",@"SHT_NOTE"
	.sectionflags	@"SHF_NOTE_NV_CUINFO"
        /*0018*/ 	.short	0x0002
        /*001a*/ 	.short	0x0064
        /*001c*/ 	.short	0x0082
	.zero		2


//--------------------- .nv.info                  --------------------------
	.section	.nv.info,"",@"SHT_CUDA_INFO"
	.align	4


	//----- nvinfo : EIATTR_REGCOUNT
	.align		4
        /*0000*/ 	.byte	0x04, 0x2f
        /*0002*/ 	.short	(.L_2 - .L_1)
	.align		4
.L_1:
        /*0004*/ 	.word	index@(_Z13cuda_functionv)
        /*0008*/ 	.word	0x00000018


	//----- nvinfo : EIATTR_FRAME_SIZE
	.align		4
.L_2:
        /*000c*/ 	.byte	0x04, 0x11
        /*000e*/ 	.short	(.L_4 - .L_3)
	.align		4
.L_3:
        /*0010*/ 	.word	index@(_Z13cuda_functionv)
        /*0014*/ 	.word	0x00000000


	//----- nvinfo : EIATTR_MIN_STACK_SIZE
	.align		4
.L_4:
        /*0018*/ 	.byte	0x04, 0x12
        /*001a*/ 	.short	(.L_6 - .L_5)
	.align		4
.L_5:
        /*001c*/ 	.word	index@(_Z13cuda_functionv)
        /*0020*/ 	.word	0x00000000
.L_6:


//--------------------- .nv.compat                --------------------------
	.section	.nv.compat,"",@"SHT_CUDA_COMPAT_INFO"
	.align	4
        /*0000*/ 	.byte	0x02, 0x09, 0x00, 0x00, 0x02, 0x02, 0x01, 0x00, 0x02, 0x05, 0x05, 0x00, 0x03, 0x07, 0x01, 0x01
        /*0010*/ 	.byte	0x02, 0x03, 0x00, 0x00, 0x02, 0x06, 0x01, 0x00, 0x04, 0x0b, 0x08, 0x00, 0x09, 0x00, 0x00, 0x00
        /*0020*/ 	.byte	0x00, 0x00, 0x00, 0x00


//--------------------- .nv.info._Z13cuda_functionv --------------------------
	.section	.nv.info._Z13cuda_functionv,"",@"SHT_CUDA_INFO"
	.sectionflags	@""
	.align	4


	//----- nvinfo : EIATTR_CUDA_API_VERSION
	.align		4
        /*0000*/ 	.byte	0x04, 0x37
        /*0002*/ 	.short	(.L_8 - .L_7)
.L_7:
        /*0004*/ 	.word	0x00000082


	//----- nvinfo : EIATTR_SPARSE_MMA_MASK
	.align		4
.L_8:
        /*0008*/ 	.byte	0x03, 0x50
        /*000a*/ 	.short	0x0000


	//----- nvinfo : EIATTR_MAXREG_COUNT
	.align		4
        /*000c*/ 	.byte	0x03, 0x1b
        /*000e*/ 	.short	0x00ff


	//----- nvinfo : EIATTR_EXTERNS
	.align		4
        /*0010*/ 	.byte	0x04, 0x0f
        /*0012*/ 	.short	(.L_10 - .L_9)


	//   ....[0]....
	.align		4
.L_9:
        /*0014*/ 	.word	index@(vprintf)


	//----- nvinfo : EIATTR_MERCURY_ISA_VERSION
	.align		4
.L_10:
        /*0018*/ 	.byte	0x03, 0x5f
        /*001a*/ 	.short	0x0101


	//----- nvinfo : EIATTR_VRC_CTA_INIT_COUNT
	.align		4
        /*001c*/ 	.byte	0x02, 0x4a
	.zero		1
	.zero		1


	//----- nvinfo : EIATTR_SYSCALL_OFFSETS
	.align		4
        /*0020*/ 	.byte	0x04, 0x46
        /*0022*/ 	.short	(.L_12 - .L_11)


	//   ....[0]....
.L_11:
        /*0024*/ 	.word	0x00000080


	//----- nvinfo : EIATTR_EXIT_INSTR_OFFSETS
	.align		4
.L_12:
        /*0028*/ 	.byte	0x04, 0x1c
        /*002a*/ 	.short	(.L_14 - .L_13)


	//   ....[0]....
.L_13:
        /*002c*/ 	.word	0x00000090


	//----- nvinfo : EIATTR_SW_WAR
	.align		4
.L_14:
        /*0030*/ 	.byte	0x04, 0x36
        /*0032*/ 	.short	(.L_16 - .L_15)
.L_15:
        /*0034*/ 	.word	0x00000008
.L_16:


//--------------------- .nv.callgraph             --------------------------
	.section	.nv.callgraph,"",@"SHT_CUDA_CALLGRAPH"
	.align	4
	.sectionentsize	8
	.align		4
        /*0000*/ 	.word	0x00000000
	.align		4
        /*0004*/ 	.word	0xffffffff
	.align		4
        /*0008*/ 	.word	index@(_Z13cuda_functionv)
	.align		4
        /*000c*/ 	.word	index@(vprintf)
	.align		4
        /*0010*/ 	.word	0x00000000
	.align		4
        /*0014*/ 	.word	0xfffffffe
	.align		4
        /*0018*/ 	.word	0x00000000
	.align		4
        /*001c*/ 	.word	0xfffffffd
	.align		4
        /*0020*/ 	.word	0x00000000
	.align		4
        /*0024*/ 	.word	0xfffffffc


//--------------------- .nv.constant4             --------------------------
	.section	.nv.constant4,"a",@progbits
	.align	8
	.align		8
.nv.constant4:
        /*0000*/ 	.dword	vprintf
	.align		8
        /*0008*/ 	.dword	$str


//--------------------- .text._Z13cuda_functionv  --------------------------
	.section	.text._Z13cuda_functionv,"ax",@progbits
	.align	128
        .global         _Z13cuda_functionv
        .type           _Z13cuda_functionv,@function
        .size           _Z13cuda_functionv,(.L_x_2 - _Z13cuda_functionv)
        .other          _Z13cuda_functionv,@"STO_CUDA_ENTRY STV_DEFAULT"
_Z13cuda_functionv:
.text._Z13cuda_functionv:
[----:B------:R-:W0:Y:S01]  /*0000*/  LDC R1, c[0x0][0x37c] ;  /* 0x0000df00ff017b82 */ /* 0x000e220000000800 */
[----:B------:R-:W-:Y:S01]  /*0010*/  MOV R0, 0x0 ;  /* 0x0000000000007802 */ /* 0x000fe20000000f00 */
[----:B------:R-:W1:Y:S01]  /*0020*/  LDCU.64 UR4, c[0x4][0x8] ;  /* 0x01000100ff0477ac */ /* 0x000e620008000a00 */
[----:B------:R-:W-:-:S05]  /*0030*/  CS2R R6, SRZ ;  /* 0x0000000000067805 */ /* 0x000fca000001ff00 */
[----:B------:R2:W3:Y:S01]  /*0040*/  LDC.64 R2, c[0x4][R0] ;  /* 0x0100000000027b82 */ /* 0x0004e20000000a00 */
[----:B-1----:R-:W-:Y:S02]  /*0050*/  IMAD.U32 R4, RZ, RZ, UR4 ;  /* 0x00000004ff047e24 */ /* 0x002fe4000f8e00ff */
[----:B--2---:R-:W-:-:S07]  /*0060*/  IMAD.U32 R5, RZ, RZ, UR5 ;  /* 0x00000005ff057e24 */ /* 0x004fce000f8e00ff */
[----:B------:R-:W-:-:S07]  /*0070*/  LEPC R20, `(.L_x_0) ;  /* 0x000000001014794e */ /* 0x000fce0000000000 */
[----:B0--3--:R-:W-:Y:S05]  /*0080*/  CALL.ABS.NOINC R2 ;  /* 0x0000000002007343 */ /* 0x009fea0003c00000 */
.L_x_0:
[----:B------:R-:W-:Y:S05]  /*0090*/  EXIT ;  /* 0x000000000000794d */ /* 0x000fea0003800000 */
.L_x_1:
[----:B------:R-:W-:-:S00]  /*00a0*/  BRA `(.L_x_1) ;  /* 0xfffffffc00fc7947 */ /* 0x000fc0000383ffff */
[----:B------:R-:W-:-:S00]  /*00b0*/  NOP ;  /* 0x0000000000007918 */ /* 0x000fc00000000000 */
        /* <DEDUP_REMOVED lines=12> */
.L_x_2:


//--------------------- .nv.global.init           --------------------------
	.section	.nv.global.init,"aw",@progbits
.nv.global.init:
	.type		$str,@object
	.size		$str,(.L_0 - $str)
$str:
        /*0000*/ 	.byte	0x48, 0x65, 0x6c, 0x6c, 0x6f, 0x20, 0x57, 0x6f, 0x72, 0x6c, 0x64, 0x2e, 0x20, 0x54, 0x68, 0x69
        /*0010*/ 	.byte	0x73, 0x20, 0x69, 0x73, 0x20, 0x61, 0x20, 0x73, 0x69, 0x6d, 0x70, 0x6c, 0x65, 0x20, 0x43, 0x55
        /*0020*/ 	.byte	0x44, 0x41, 0x20, 0x70, 0x72, 0x6f, 0x67, 0x72, 0x61, 0x6d, 0x2e, 0x0a, 0x00
.L_0:


//--------------------- .nv.shared.reserved.0     --------------------------
	.section	.nv.shared.reserved.0,"aw",@nobits
	.weak		__nv_reservedSMEM_offset_0_alias
	.size		__nv_reservedSMEM_offset_0_alias, 0, 64
	.other		__nv_reservedSMEM_offset_0_alias,@"STO_CUDA_RESERVED_SHARED STV_DEFAULT"
__nv_reservedSMEM_offset_0_alias:
	.zero		0
	.zero		64


//--------------------- .nv.constant0._Z13cuda_functionv --------------------------
	.section	.nv.constant0._Z13cuda_functionv,"a",@progbits
	.sectionflags	@""
	.align	4
.nv.constant0._Z13cuda_functionv:
	.zero		896


//--------------------- SYMBOLS --------------------------

	.type		.nv.reservedSmem.offset0,@object
	.size		.nv.reservedSmem.offset0,0x4
	.type		vprintf,@function
